//
// Generated by NVIDIA NVVM Compiler
//
// Compiler Build ID: CL-36424714
// Cuda compilation tools, release 13.0, V13.0.88
// Based on NVVM 20.0.0
//

.version 9.0
.target sm_100
.address_size 64

	// .globl	_Z17findNonZeroColumn6MatrixiPi

.visible .entry _Z17findNonZeroColumn6MatrixiPi(
	.param .align 8 .b8 _Z17findNonZeroColumn6MatrixiPi_param_0[16],
	.param .u32 _Z17findNonZeroColumn6MatrixiPi_param_1,
	.param .u64 .ptr .align 1 _Z17findNonZeroColumn6MatrixiPi_param_2
)
{
	.reg .pred 	%p<4>;
	.reg .b32 	%r<10>;
	.reg .b64 	%rd<7>;
	.reg .b64 	%fd<3>;

	ld.param.u32 	%r1, [_Z17findNonZeroColumn6MatrixiPi_param_0];
	ld.param.u64 	%rd2, [_Z17findNonZeroColumn6MatrixiPi_param_0+8];
	ld.param.u32 	%r3, [_Z17findNonZeroColumn6MatrixiPi_param_1];
	ld.param.u64 	%rd3, [_Z17findNonZeroColumn6MatrixiPi_param_2];
	cvta.to.global.u64 	%rd1, %rd3;
	ld.global.u32 	%r4, [%rd1];
	setp.eq.s32 	%p1, %r4, -1;
	@%p1 bra 	$L__BB0_4;
	mov.u32 	%r5, %ctaid.x;
	mov.u32 	%r6, %ntid.x;
	mov.u32 	%r7, %tid.x;
	mad.lo.s32 	%r8, %r5, %r6, %r7;
	add.s32 	%r2, %r8, %r3;
	setp.ge.s32 	%p2, %r2, %r1;
	@%p2 bra 	$L__BB0_4;
	mad.lo.s32 	%r9, %r3, %r1, %r2;
	cvta.to.global.u64 	%rd4, %rd2;
	mul.wide.s32 	%rd5, %r9, 8;
	add.s64 	%rd6, %rd4, %rd5;
	ld.global.f64 	%fd1, [%rd6];
	abs.f64 	%fd2, %fd1;
	setp.leu.f64 	%p3, %fd2, 0d3EB0C6F7A0B5ED8D;
	@%p3 bra 	$L__BB0_4;
	st.global.u32 	[%rd1], %r2;
$L__BB0_4:
	ret;

}
	// .globl	_Z13noralizeColum6Matrixii
.visible .entry _Z13noralizeColum6Matrixii(
	.param .align 8 .b8 _Z13noralizeColum6Matrixii_param_0[16],
	.param .u32 _Z13noralizeColum6Matrixii_param_1,
	.param .u32 _Z13noralizeColum6Matrixii_param_2
)
{
	.reg .pred 	%p<2>;
	.reg .b32 	%r<12>;
	.reg .b64 	%rd<7>;
	.reg .b64 	%fd<4>;

	ld.param.u64 	%rd1, [_Z13noralizeColum6Matrixii_param_0+8];
	ld.param.u32 	%r3, [_Z13noralizeColum6Matrixii_param_0];
	ld.param.u32 	%r4, [_Z13noralizeColum6Matrixii_param_1];
	ld.param.u32 	%r5, [_Z13noralizeColum6Matrixii_param_2];
	mov.u32 	%r6, %ctaid.x;
	mov.u32 	%r7, %ntid.x;
	mov.u32 	%r8, %tid.x;
	mad.lo.s32 	%r2, %r6, %r7, %r8;
	setp.ge.s32 	%p1, %r2, %r3;
	@%p1 bra 	$L__BB1_2;
	cvta.to.global.u64 	%rd2, %rd1;
	mul.lo.s32 	%r9, %r3, %r2;
	add.s32 	%r10, %r9, %r5;
	mul.wide.s32 	%rd3, %r10, 8;
	add.s64 	%rd4, %rd2, %rd3;
	ld.global.f64 	%fd1, [%rd4];
	add.s32 	%r11, %r9, %r4;
	mul.wide.s32 	%rd5, %r11, 8;
	add.s64 	%rd6, %rd2, %rd5;
	ld.global.f64 	%fd2, [%rd6];
	add.f64 	%fd3, %fd1, %fd2;
	st.global.f64 	[%rd6], %fd3;
$L__BB1_2:
	ret;

}
	// .globl	_Z12updateMatrix6Matrixi
.visible .entry _Z12updateMatrix6Matrixi(
	.param .align 8 .b8 _Z12updateMatrix6Matrixi_param_0[16],
	.param .u32 _Z12updateMatrix6Matrixi_param_1
)
{
	.reg .pred 	%p<2>;
	.reg .b32 	%r<19>;
	.reg .b64 	%rd<9>;
	.reg .b64 	%fd<6>;

	ld.param.u64 	%rd1, [_Z12updateMatrix6Matrixi_param_0+8];
	ld.param.u32 	%r4, [_Z12updateMatrix6Matrixi_param_0];
	ld.param.u32 	%r5, [_Z12updateMatrix6Matrixi_param_1];
	sub.s32 	%r6, %r4, %r5;
	mov.u32 	%r7, %ctaid.x;
	mov.u32 	%r8, %ntid.x;
	mul.lo.s32 	%r9, %r7, %r8;
	div.u32 	%r2, %r9, %r6;
	mul.lo.s32 	%r10, %r2, %r6;
	sub.s32 	%r11, %r9, %r10;
	mov.u32 	%r12, %tid.x;
	add.s32 	%r13, %r5, %r12;
	add.s32 	%r3, %r13, %r11;
	setp.ge.s32 	%p1, %r3, %r4;
	@%p1 bra 	$L__BB2_2;
	cvta.to.global.u64 	%rd2, %rd1;
	add.s32 	%r14, %r5, %r2;
	mad.lo.s32 	%r15, %r4, %r14, %r4;
	add.s32 	%r16, %r3, %r15;
	mul.wide.s32 	%rd3, %r16, 8;
	add.s64 	%rd4, %rd2, %rd3;
	ld.global.f64 	%fd1, [%rd4];
	add.s32 	%r17, %r15, %r5;
	mul.wide.s32 	%rd5, %r17, 8;
	add.s64 	%rd6, %rd2, %rd5;
	ld.global.f64 	%fd2, [%rd6];
	mad.lo.s32 	%r18, %r4, %r5, %r3;
	mul.wide.s32 	%rd7, %r18, 8;
	add.s64 	%rd8, %rd2, %rd7;
	ld.global.f64 	%fd3, [%rd8];
	mul.f64 	%fd4, %fd2, %fd3;
	bar.sync 	0;
	sub.f64 	%fd5, %fd1, %fd4;
	st.global.f64 	[%rd4], %fd5;
$L__BB2_2:
	ret;

}
	// .globl	_Z9divideRow6Matrixi
.visible .entry _Z9divideRow6Matrixi(
	.param .align 8 .b8 _Z9divideRow6Matrixi_param_0[16],
	.param .u32 _Z9divideRow6Matrixi_param_1
)
{
	.reg .pred 	%p<2>;
	.reg .b32 	%r<11>;
	.reg .b64 	%rd<7>;
	.reg .b64 	%fd<4>;

	ld.param.u64 	%rd1, [_Z9divideRow6Matrixi_param_0+8];
	ld.param.u32 	%r3, [_Z9divideRow6Matrixi_param_0];
	ld.param.u32 	%r4, [_Z9divideRow6Matrixi_param_1];
	mov.u32 	%r5, %ctaid.x;
	mov.u32 	%r6, %ntid.x;
	mov.u32 	%r7, %tid.x;
	mad.lo.s32 	%r2, %r5, %r6, %r7;
	setp.ge.s32 	%p1, %r2, %r3;
	@%p1 bra 	$L__BB3_2;
	cvta.to.global.u64 	%rd2, %rd1;
	mul.lo.s32 	%r8, %r3, %r4;
	add.s32 	%r9, %r8, %r2;
	mul.wide.s32 	%rd3, %r9, 8;
	add.s64 	%rd4, %rd2, %rd3;
	ld.global.f64 	%fd1, [%rd4];
	add.s32 	%r10, %r8, %r4;
	mul.wide.s32 	%rd5, %r10, 8;
	add.s64 	%rd6, %rd2, %rd5;
	ld.global.f64 	%fd2, [%rd6];
	div.rn.f64 	%fd3, %fd1, %fd2;
	st.global.f64 	[%rd4], %fd3;
$L__BB3_2:
	ret;

}


// ===== COMPILED SASS (sm_100) =====

	.target	sm_100

	.elftype	@"ET_EXEC"


//--------------------- .note.nv.tkinfo           --------------------------
	.section	.note.nv.tkinfo,"",@"SHT_NOTE"
	.sectionflags	@"SHF_NOTE_NV_TKINFO"
	.tkinfo
        /*0018*/ 	.word	0x00000002
        /*0030*/ 	.string	""
        /*0030*/ 	.string	"ptxas"
        /*0030*/ 	.string	"Cuda compilation tools, release 13.0, V13.0.88"
        /*0030*/ 	.string	"Build cuda_13.0.r13.0/compiler.36424714_0"
        /*0030*/ 	.string	"-arch sm_100 -m 64 "



//--------------------- .note.nv.cuinfo           --------------------------
	.section	.note.nv.cuinfo,"",@"SHT_NOTE"
	.sectionflags	@"SHF_NOTE_NV_CUINFO"
        /*0018*/ 	.short	0x0002
        /*001a*/ 	.short	0x0064
        /*001c*/ 	.short	0x0082
	.zero		2


//--------------------- .nv.info                  --------------------------
	.section	.nv.info,"",@"SHT_CUDA_INFO"
	.align	4


	//----- nvinfo : EIATTR_REGCOUNT
	.align		4
        /*0000*/ 	.byte	0x04, 0x2f
        /*0002*/ 	.short	(.L_1 - .L_0)
	.align		4
.L_0:
        /*0004*/ 	.word	index@(_Z17findNonZeroColumn6MatrixiPi)
        /*0008*/ 	.word	0x0000000c


	//----- nvinfo : EIATTR_FRAME_SIZE
	.align		4
.L_1:
        /*000c*/ 	.byte	0x04, 0x11
        /*000e*/ 	.short	(.L_3 - .L_2)
	.align		4
.L_2:
        /*0010*/ 	.word	index@(_Z17findNonZeroColumn6MatrixiPi)
        /*0014*/ 	.word	0x00000000


	//----- nvinfo : EIATTR_REGCOUNT
	.align		4
.L_3:
        /*0018*/ 	.byte	0x04, 0x2f
        /*001a*/ 	.short	(.L_5 - .L_4)
	.align		4
.L_4:
        /*001c*/ 	.word	index@(_Z13noralizeColum6Matrixii)
        /*0020*/ 	.word	0x0000000a


	//----- nvinfo : EIATTR_FRAME_SIZE
	.align		4
.L_5:
        /*0024*/ 	.byte	0x04, 0x11
        /*0026*/ 	.short	(.L_7 - .L_6)
	.align		4
.L_6:
        /*0028*/ 	.word	index@(_Z13noralizeColum6Matrixii)
        /*002c*/ 	.word	0x00000000


	//----- nvinfo : EIATTR_REGCOUNT
	.align		4
.L_7:
        /*0030*/ 	.byte	0x04, 0x2f
        /*0032*/ 	.short	(.L_9 - .L_8)
	.align		4
.L_8:
        /*0034*/ 	.word	index@(_Z12updateMatrix6Matrixi)
        /*0038*/ 	.word	0x0000000d


	//----- nvinfo : EIATTR_FRAME_SIZE
	.align		4
.L_9:
        /*003c*/ 	.byte	0x04, 0x11
        /*003e*/ 	.short	(.L_11 - .L_10)
	.align		4
.L_10:
        /*0040*/ 	.word	index@(_Z12updateMatrix6Matrixi)
        /*0044*/ 	.word	0x00000000


	//----- nvinfo : EIATTR_REGCOUNT
	.align		4
.L_11:
        /*0048*/ 	.byte	0x04, 0x2f
        /*004a*/ 	.short	(.L_13 - .L_12)
	.align		4
.L_12:
        /*004c*/ 	.word	index@(_Z9divideRow6Matrixi)
        /*0050*/ 	.word	0x0000001a


	//----- nvinfo : EIATTR_FRAME_SIZE
	.align		4
.L_13:
        /*0054*/ 	.byte	0x04, 0x11
        /*0056*/ 	.short	(.L_15 - .L_14)
	.align		4
.L_14:
        /*0058*/ 	.word	index@($__internal_0_$__cuda_sm20_div_rn_f64_full)
        /*005c*/ 	.word	0x00000000


	//----- nvinfo : EIATTR_FRAME_SIZE
	.align		4
.L_15:
        /*0060*/ 	.byte	0x04, 0x11
        /*0062*/ 	.short	(.L_17 - .L_16)
	.align		4
.L_16:
        /*0064*/ 	.word	index@(_Z9divideRow6Matrixi)
        /*0068*/ 	.word	0x00000000


	//----- nvinfo : EIATTR_MIN_STACK_SIZE
	.align		4
.L_17:
        /*006c*/ 	.byte	0x04, 0x12
        /*006e*/ 	.short	(.L_19 - .L_18)
	.align		4
.L_18:
        /*0070*/ 	.word	index@(_Z9divideRow6Matrixi)
        /*0074*/ 	.word	0x00000000


	//----- nvinfo : EIATTR_MIN_STACK_SIZE
	.align		4
.L_19:
        /*0078*/ 	.byte	0x04, 0x12
        /*007a*/ 	.short	(.L_21 - .L_20)
	.align		4
.L_20:
        /*007c*/ 	.word	index@(_Z12updateMatrix6Matrixi)
        /*0080*/ 	.word	0x00000000


	//----- nvinfo : EIATTR_MIN_STACK_SIZE
	.align		4
.L_21:
        /*0084*/ 	.byte	0x04, 0x12
        /*0086*/ 	.short	(.L_23 - .L_22)
	.align		4
.L_22:
        /*0088*/ 	.word	index@(_Z13noralizeColum6Matrixii)
        /*008c*/ 	.word	0x00000000


	//----- nvinfo : EIATTR_MIN_STACK_SIZE
	.align		4
.L_23:
        /*0090*/ 	.byte	0x04, 0x12
        /*0092*/ 	.short	(.L_25 - .L_24)
	.align		4
.L_24:
        /*0094*/ 	.word	index@(_Z17findNonZeroColumn6MatrixiPi)
        /*0098*/ 	.word	0x00000000
.L_25:


//--------------------- .nv.compat                --------------------------
	.section	.nv.compat,"",@"SHT_CUDA_COMPAT_INFO"
	.align	4
        /*0000*/ 	.byte	0x02, 0x09, 0x00, 0x00, 0x02, 0x02, 0x01, 0x00, 0x02, 0x05, 0x05, 0x00, 0x03, 0x07, 0x01, 0x01
        /*0010*/ 	.byte	0x02, 0x03, 0x00, 0x00, 0x02, 0x06, 0x01, 0x00, 0x04, 0x0b, 0x08, 0x00, 0x01, 0x00, 0x00, 0x00
        /*0020*/ 	.byte	0x00, 0x00, 0x00, 0x00


//--------------------- .nv.info._Z9divideRow6Matrixi --------------------------
	.section	.nv.info._Z9divideRow6Matrixi,"",@"SHT_CUDA_INFO"
	.sectionflags	@""
	.align	4


	//----- nvinfo : EIATTR_CUDA_API_VERSION
	.align		4
        /*0000*/ 	.byte	0x04, 0x37
        /*0002*/ 	.short	(.L_27 - .L_26)
.L_26:
        /*0004*/ 	.word	0x00000082


	//----- nvinfo : EIATTR_KPARAM_INFO
	.align		4
.L_27:
        /*0008*/ 	.byte	0x04, 0x17
        /*000a*/ 	.short	(.L_29 - .L_28)
.L_28:
        /*000c*/ 	.word	0x00000000
        /*0010*/ 	.short	0x0001
        /*0012*/ 	.short	0x0010
        /*0014*/ 	.byte	0x00, 0xf0, 0x11, 0x00


	//----- nvinfo : EIATTR_KPARAM_INFO
	.align		4
.L_29:
        /*0018*/ 	.byte	0x04, 0x17
        /*001a*/ 	.short	(.L_31 - .L_30)
.L_30:
        /*001c*/ 	.word	0x00000000
        /*0020*/ 	.short	0x0000
        /*0022*/ 	.short	0x0000
        /*0024*/ 	.byte	0x00, 0xf0, 0x41, 0x00


	//----- nvinfo : EIATTR_SPARSE_MMA_MASK
	.align		4
.L_31:
        /*0028*/ 	.byte	0x03, 0x50
        /*002a*/ 	.short	0x0000


	//----- nvinfo : EIATTR_MAXREG_COUNT
	.align		4
        /*002c*/ 	.byte	0x03, 0x1b
        /*002e*/ 	.short	0x00ff


	//----- nvinfo : EIATTR_MERCURY_ISA_VERSION
	.align		4
        /*0030*/ 	.byte	0x03, 0x5f
        /*0032*/ 	.short	0x0101


	//----- nvinfo : EIATTR_VRC_CTA_INIT_COUNT
	.align		4
        /*0034*/ 	.byte	0x02, 0x4a
	.zero		1
	.zero		1


	//----- nvinfo : EIATTR_EXIT_INSTR_OFFSETS
	.align		4
        /*0038*/ 	.byte	0x04, 0x1c
        /*003a*/ 	.short	(.L_33 - .L_32)


	//   ....[0]....
.L_32:
        /*003c*/ 	.word	0x00000070


	//   ....[1]....
        /*0040*/ 	.word	0x00000260


	//----- nvinfo : EIATTR_CRS_STACK_SIZE
	.align		4
.L_33:
        /*0044*/ 	.byte	0x04, 0x1e
        /*0046*/ 	.short	(.L_35 - .L_34)
.L_34:
        /*0048*/ 	.word	0x00000000


	//----- nvinfo : EIATTR_CBANK_PARAM_SIZE
	.align		4
.L_35:
        /*004c*/ 	.byte	0x03, 0x19
        /*004e*/ 	.short	0x0014


	//----- nvinfo : EIATTR_PARAM_CBANK
	.align		4
        /*0050*/ 	.byte	0x04, 0x0a
        /*0052*/ 	.short	(.L_37 - .L_36)
	.align		4
.L_36:
        /*0054*/ 	.word	index@(.nv.constant0._Z9divideRow6Matrixi)
        /*0058*/ 	.short	0x0380
        /*005a*/ 	.short	0x0014


	//----- nvinfo : EIATTR_SW_WAR
	.align		4
.L_37:
        /*005c*/ 	.byte	0x04, 0x36
        /*005e*/ 	.short	(.L_39 - .L_38)
.L_38:
        /*0060*/ 	.word	0x00000008
.L_39:


//--------------------- .nv.info._Z12updateMatrix6Matrixi --------------------------
	.section	.nv.info._Z12updateMatrix6Matrixi,"",@"SHT_CUDA_INFO"
	.sectionflags	@""
	.align	4


	//----- nvinfo : EIATTR_CUDA_API_VERSION
	.align		4
        /*0000*/ 	.byte	0x04, 0x37
        /*0002*/ 	.short	(.L_41 - .L_40)
.L_40:
        /*0004*/ 	.word	0x00000082


	//----- nvinfo : EIATTR_KPARAM_INFO
	.align		4
.L_41:
        /*0008*/ 	.byte	0x04, 0x17
        /*000a*/ 	.short	(.L_43 - .L_42)
.L_42:
        /*000c*/ 	.word	0x00000000
        /*0010*/ 	.short	0x0001
        /*0012*/ 	.short	0x0010
        /*0014*/ 	.byte	0x00, 0xf0, 0x11, 0x00


	//----- nvinfo : EIATTR_KPARAM_INFO
	.align		4
.L_43:
        /*0018*/ 	.byte	0x04, 0x17
        /*001a*/ 	.short	(.L_45 - .L_44)
.L_44:
        /*001c*/ 	.word	0x00000000
        /*0020*/ 	.short	0x0000
        /*0022*/ 	.short	0x0000
        /*0024*/ 	.byte	0x00, 0xf0, 0x41, 0x00


	//----- nvinfo : EIATTR_SPARSE_MMA_MASK
	.align		4
.L_45:
        /*0028*/ 	.byte	0x03, 0x50
        /*002a*/ 	.short	0x0000


	//----- nvinfo : EIATTR_MAXREG_COUNT
	.align		4
        /*002c*/ 	.byte	0x03, 0x1b
        /*002e*/ 	.short	0x00ff


	//----- nvinfo : EIATTR_NUM_BARRIERS
	.align		4
        /*0030*/ 	.byte	0x02, 0x4c
        /*0032*/ 	.byte	0x01
	.zero		1


	//----- nvinfo : EIATTR_MERCURY_ISA_VERSION
	.align		4
        /*0034*/ 	.byte	0x03, 0x5f
        /*0036*/ 	.short	0x0101


	//----- nvinfo : EIATTR_VRC_CTA_INIT_COUNT
	.align		4
        /*0038*/ 	.byte	0x02, 0x4a
	.zero		1
	.zero		1


	//----- nvinfo : EIATTR_EXIT_INSTR_OFFSETS
	.align		4
        /*003c*/ 	.byte	0x04, 0x1c
        /*003e*/ 	.short	(.L_47 - .L_46)


	//   ....[0]....
.L_46:
        /*0040*/ 	.word	0x000001e0


	//   ....[1]....
        /*0044*/ 	.word	0x000002f0


	//----- nvinfo : EIATTR_CBANK_PARAM_SIZE
	.align		4
.L_47:
        /*0048*/ 	.byte	0x03, 0x19
        /*004a*/ 	.short	0x0014


	//----- nvinfo : EIATTR_PARAM_CBANK
	.align		4
        /*004c*/ 	.byte	0x04, 0x0a
        /*004e*/ 	.short	(.L_49 - .L_48)
	.align		4
.L_48:
        /*0050*/ 	.word	index@(.nv.constant0._Z12updateMatrix6Matrixi)
        /*0054*/ 	.short	0x0380
        /*0056*/ 	.short	0x0014


	//----- nvinfo : EIATTR_SW_WAR
	.align		4
.L_49:
        /*0058*/ 	.byte	0x04, 0x36
        /*005a*/ 	.short	(.L_51 - .L_50)
.L_50:
        /*005c*/ 	.word	0x00000008
.L_51:


//--------------------- .nv.info._Z13noralizeColum6Matrixii --------------------------
	.section	.nv.info._Z13noralizeColum6Matrixii,"",@"SHT_CUDA_INFO"
	.sectionflags	@""
	.align	4


	//----- nvinfo : EIATTR_CUDA_API_VERSION
	.align		4
        /*0000*/ 	.byte	0x04, 0x37
        /*0002*/ 	.short	(.L_53 - .L_52)
.L_52:
        /*0004*/ 	.word	0x00000082


	//----- nvinfo : EIATTR_KPARAM_INFO
	.align		4
.L_53:
        /*0008*/ 	.byte	0x04, 0x17
        /*000a*/ 	.short	(.L_55 - .L_54)
.L_54:
        /*000c*/ 	.word	0x00000000
        /*0010*/ 	.short	0x0002
        /*0012*/ 	.short	0x0014
        /*0014*/ 	.byte	0x00, 0xf0, 0x11, 0x00


	//----- nvinfo : EIATTR_KPARAM_INFO
	.align		4
.L_55:
        /*0018*/ 	.byte	0x04, 0x17
        /*001a*/ 	.short	(.L_57 - .L_56)
.L_56:
        /*001c*/ 	.word	0x00000000
        /*0020*/ 	.short	0x0001
        /*0022*/ 	.short	0x0010
        /*0024*/ 	.byte	0x00, 0xf0, 0x11, 0x00


	//----- nvinfo : EIATTR_KPARAM_INFO
	.align		4
.L_57:
        /*0028*/ 	.byte	0x04, 0x17
        /*002a*/ 	.short	(.L_59 - .L_58)
.L_58:
        /*002c*/ 	.word	0x00000000
        /*0030*/ 	.short	0x0000
        /*0032*/ 	.short	0x0000
        /*0034*/ 	.byte	0x00, 0xf0, 0x41, 0x00


	//----- nvinfo : EIATTR_SPARSE_MMA_MASK
	.align		4
.L_59:
        /*0038*/ 	.byte	0x03, 0x50
        /*003a*/ 	.short	0x0000


	//----- nvinfo : EIATTR_MAXREG_COUNT
	.align		4
        /*003c*/ 	.byte	0x03, 0x1b
        /*003e*/ 	.short	0x00ff


	//----- nvinfo : EIATTR_MERCURY_ISA_VERSION
	.align		4
        /*0040*/ 	.byte	0x03, 0x5f
        /*0042*/ 	.short	0x0101


	//----- nvinfo : EIATTR_VRC_CTA_INIT_COUNT
	.align		4
        /*0044*/ 	.byte	0x02, 0x4a
	.zero		1
	.zero		1


	//----- nvinfo : EIATTR_EXIT_INSTR_OFFSETS
	.align		4
        /*0048*/ 	.byte	0x04, 0x1c
        /*004a*/ 	.short	(.L_61 - .L_60)


	//   ....[0]....
.L_60:
        /*004c*/ 	.word	0x00000070


	//   ....[1]....
        /*0050*/ 	.word	0x00000130


	//----- nvinfo : EIATTR_CBANK_PARAM_SIZE
	.align		4
.L_61:
        /*0054*/ 	.byte	0x03, 0x19
        /*0056*/ 	.short	0x0018


	//----- nvinfo : EIATTR_PARAM_CBANK
	.align		4
        /*0058*/ 	.byte	0x04, 0x0a
        /*005a*/ 	.short	(.L_63 - .L_62)
	.align		4
.L_62:
        /*005c*/ 	.word	index@(.nv.constant0._Z13noralizeColum6Matrixii)
        /*0060*/ 	.short	0x0380
        /*0062*/ 	.short	0x0018


	//----- nvinfo : EIATTR_SW_WAR
	.align		4
.L_63:
        /*0064*/ 	.byte	0x04, 0x36
        /*0066*/ 	.short	(.L_65 - .L_64)
.L_64:
        /*0068*/ 	.word	0x00000008
.L_65:


//--------------------- .nv.info._Z17findNonZeroColumn6MatrixiPi --------------------------
	.section	.nv.info._Z17findNonZeroColumn6MatrixiPi,"",@"SHT_CUDA_INFO"
	.sectionflags	@""
	.align	4


	//----- nvinfo : EIATTR_CUDA_API_VERSION
	.align		4
        /*0000*/ 	.byte	0x04, 0x37
        /*0002*/ 	.short	(.L_67 - .L_66)
.L_66:
        /*0004*/ 	.word	0x00000082


	//----- nvinfo : EIATTR_KPARAM_INFO
	.align		4
.L_67:
        /*0008*/ 	.byte	0x04, 0x17
        /*000a*/ 	.short	(.L_69 - .L_68)
.L_68:
        /*000c*/ 	.word	0x00000000
        /*0010*/ 	.short	0x0002
        /*0012*/ 	.short	0x0018
        /*0014*/ 	.byte	0x00, 0xf5, 0x21, 0x00


	//----- nvinfo : EIATTR_KPARAM_INFO
	.align		4
.L_69:
        /*0018*/ 	.byte	0x04, 0x17
        /*001a*/ 	.short	(.L_71 - .L_70)
.L_70:
        /*001c*/ 	.word	0x00000000
        /*0020*/ 	.short	0x0001
        /*0022*/ 	.short	0x0010
        /*0024*/ 	.byte	0x00, 0xf0, 0x11, 0x00


	//----- nvinfo : EIATTR_KPARAM_INFO
	.align		4
.L_71:
        /*0028*/ 	.byte	0x04, 0x17
        /*002a*/ 	.short	(.L_73 - .L_72)
.L_72:
        /*002c*/ 	.word	0x00000000
        /*0030*/ 	.short	0x0000
        /*0032*/ 	.short	0x0000
        /*0034*/ 	.byte	0x00, 0xf0, 0x41, 0x00


	//----- nvinfo : EIATTR_SPARSE_MMA_MASK
	.align		4
.L_73:
        /*0038*/ 	.byte	0x03, 0x50
        /*003a*/ 	.short	0x0000


	//----- nvinfo : EIATTR_MAXREG_COUNT
	.align		4
        /*003c*/ 	.byte	0x03, 0x1b
        /*003e*/ 	.short	0x00ff


	//----- nvinfo : EIATTR_MERCURY_ISA_VERSION
	.align		4
        /*0040*/ 	.byte	0x03, 0x5f
        /*0042*/ 	.short	0x0101


	//----- nvinfo : EIATTR_VRC_CTA_INIT_COUNT
	.align		4
        /*0044*/ 	.byte	0x02, 0x4a
	.zero		1
	.zero		1


	//----- nvinfo : EIATTR_EXIT_INSTR_OFFSETS
	.align		4
        /*0048*/ 	.byte	0x04, 0x1c
        /*004a*/ 	.short	(.L_75 - .L_74)


	//   ....[0]....
.L_74:
        /*004c*/ 	.word	0x00000050


	//   ....[1]....
        /*0050*/ 	.word	0x000000e0


	//   ....[2]....
        /*0054*/ 	.word	0x00000160


	//   ....[3]....
        /*0058*/ 	.word	0x00000180


	//----- nvinfo : EIATTR_CBANK_PARAM_SIZE
	.align		4
.L_75:
        /*005c*/ 	.byte	0x03, 0x19
        /*005e*/ 	.short	0x0020


	//----- nvinfo : EIATTR_PARAM_CBANK
	.align		4
        /*0060*/ 	.byte	0x04, 0x0a
        /*0062*/ 	.short	(.L_77 - .L_76)
	.align		4
.L_76:
        /*0064*/ 	.word	index@(.nv.constant0._Z17findNonZeroColumn6MatrixiPi)
        /*0068*/ 	.short	0x0380
        /*006a*/ 	.short	0x0020


	//----- nvinfo : EIATTR_SW_WAR
	.align		4
.L_77:
        /*006c*/ 	.byte	0x04, 0x36
        /*006e*/ 	.short	(.L_79 - .L_78)
.L_78:
        /*0070*/ 	.word	0x00000008
.L_79:


//--------------------- .nv.callgraph             --------------------------
	.section	.nv.callgraph,"",@"SHT_CUDA_CALLGRAPH"
	.align	4
	.sectionentsize	8
	.align		4
        /*0000*/ 	.word	0x00000000
	.align		4
        /*0004*/ 	.word	0xffffffff
	.align		4
        /*0008*/ 	.word	0x00000000
	.align		4
        /*000c*/ 	.word	0xfffffffe
	.align		4
        /*0010*/ 	.word	0x00000000
	.align		4
        /*0014*/ 	.word	0xfffffffd
	.align		4
        /*0018*/ 	.word	0x00000000
	.align		4
        /*001c*/ 	.word	0xfffffffc


//--------------------- .text._Z9divideRow6Matrixi --------------------------
	.section	.text._Z9divideRow6Matrixi,"ax",@progbits
	.align	128
        .global         _Z9divideRow6Matrixi
        .type           _Z9divideRow6Matrixi,@function
        .size           _Z9divideRow6Matrixi,(.L_x_11 - _Z9divideRow6Matrixi)
        .other          _Z9divideRow6Matrixi,@"STO_CUDA_ENTRY STV_DEFAULT"
_Z9divideRow6Matrixi:
.text._Z9divideRow6Matrixi:
[----:B------:R-:W-:Y:S01]  /*0000*/  LDC R1, c[0x0][0x37c] ;  /* 0x0000df00ff017b82 */ /* 0x000fe20000000800 */
[----:B------:R-:W0:Y:S07]  /*0010*/  S2R R3, SR_TID.X ;  /* 0x0000000000037919 */ /* 0x000e2e0000002100 */
[----:B------:R-:W0:Y:S01]  /*0020*/  S2UR UR4, SR_CTAID.X ;  /* 0x00000000000479c3 */ /* 0x000e220000002500 */
[----:B------:R-:W1:Y:S07]  /*0030*/  LDCU UR6, c[0x0][0x380] ;  /* 0x00007000ff0677ac */ /* 0x000e6e0008000800 */
[----:B------:R-:W0:Y:S02]  /*0040*/  LDC R0, c[0x0][0x360] ;  /* 0x0000d800ff007b82 */ /* 0x000e240000000800 */
[----:B0-----:R-:W-:-:S05]  /*0050*/  IMAD R0, R0, UR4, R3 ;  /* 0x0000000400007c24 */ /* 0x001fca000f8e0203 */
[----:B-1----:R-:W-:-:S13]  /*0060*/  ISETP.GE.AND P0, PT, R0, UR6, PT ;  /* 0x0000000600007c0c */ /* 0x002fda000bf06270 */
[----:B------:R-:W-:Y:S05]  /*0070*/  @P0 EXIT ;  /* 0x000000000000094d */ /* 0x000fea0003800000 */
[----:B------:R-:W0:Y:S01]  /*0080*/  LDC R3, c[0x0][0x390] ;  /* 0x0000e400ff037b82 */ /* 0x000e220000000800 */
[----:B------:R-:W1:Y:S07]  /*0090*/  LDCU.64 UR4, c[0x0][0x358] ;  /* 0x00006b00ff0477ac */ /* 0x000e6e0008000a00 */
[----:B------:R-:W2:Y:S01]  /*00a0*/  LDC.64 R4, c[0x0][0x388] ;  /* 0x0000e200ff047b82 */ /* 0x000ea20000000a00 */
[----:B0-----:R-:W-:-:S04]  /*00b0*/  IMAD R7, R3, UR6, R3 ;  /* 0x0000000603077c24 */ /* 0x001fc8000f8e0203 */
[----:B--2---:R-:W-:-:S06]  /*00c0*/  IMAD.WIDE R6, R7, 0x8, R4 ;  /* 0x0000000807067825 */ /* 0x004fcc00078e0204 */
[----:B-1----:R-:W2:Y:S01]  /*00d0*/  LDG.E.64 R6, desc[UR4][R6.64] ;  /* 0x0000000406067981 */ /* 0x002ea2000c1e1b00 */
[----:B------:R-:W-:-:S04]  /*00e0*/  IMAD R3, R3, UR6, R0 ;  /* 0x0000000603037c24 */ /* 0x000fc8000f8e0200 */
[----:B------:R-:W-:-:S05]  /*00f0*/  IMAD.WIDE R4, R3, 0x8, R4 ;  /* 0x0000000803047825 */ /* 0x000fca00078e0204 */
[----:B------:R-:W3:Y:S01]  /*0100*/  LDG.E.64 R8, desc[UR4][R4.64] ;  /* 0x0000000404087981 */ /* 0x000ee2000c1e1b00 */
[----:B------:R-:W-:Y:S01]  /*0110*/  IMAD.MOV.U32 R2, RZ, RZ, 0x1 ;  /* 0x00000001ff027424 */ /* 0x000fe200078e00ff */
[----:B------:R-:W-:Y:S01]  /*0120*/  BSSY.RECONVERGENT B0, `(.L_x_0) ;  /* 0x0000012000007945 */ /* 0x000fe20003800200 */
[----:B--2---:R-:W0:Y:S01]  /*0130*/  MUFU.RCP64H R3, R7 ;  /* 0x0000000700037308 */ /* 0x004e220000001800 */
[----:B---3--:R-:W-:-:S03]  /*0140*/  FSETP.GEU.AND P1, PT, |R9|, 6.5827683646048100446e-37, PT ;  /* 0x036000000900780b */ /* 0x008fc60003f2e200 */
[----:B0-----:R-:W-:-:S08]  /*0150*/  DFMA R10, -R6, R2, 1 ;  /* 0x3ff00000060a742b */ /* 0x001fd00000000102 */
[----:B------:R-:W-:-:S08]  /*0160*/  DFMA R10, R10, R10, R10 ;  /* 0x0000000a0a0a722b */ /* 0x000fd0000000000a */
[----:B------:R-:W-:-:S08]  /*0170*/  DFMA R10, R2, R10, R2 ;  /* 0x0000000a020a722b */ /* 0x000fd00000000002 */
[----:B------:R-:W-:-:S08]  /*0180*/  DFMA R2, -R6, R10, 1 ;  /* 0x3ff000000602742b */ /* 0x000fd0000000010a */
[----:B------:R-:W-:-:S08]  /*0190*/  DFMA R2, R10, R2, R10 ;  /* 0x000000020a02722b */ /* 0x000fd0000000000a */
[----:B------:R-:W-:-:S08]  /*01a0*/  DMUL R10, R8, R2 ;  /* 0x00000002080a7228 */ /* 0x000fd00000000000 */
[----:B------:R-:W-:-:S08]  /*01b0*/  DFMA R12, -R6, R10, R8 ;  /* 0x0000000a060c722b */ /* 0x000fd00000000108 */
[----:B------:R-:W-:-:S10]  /*01c0*/  DFMA R2, R2, R12, R10 ;  /* 0x0000000c0202722b */ /* 0x000fd4000000000a */
[----:B------:R-:W-:-:S05]  /*01d0*/  FFMA R0, RZ, R7, R3 ;  /* 0x00000007ff007223 */ /* 0x000fca0000000003 */
[----:B------:R-:W-:-:S13]  /*01e0*/  FSETP.GT.AND P0, PT, |R0|, 1.469367938527859385e-39, PT ;  /* 0x001000000000780b */ /* 0x000fda0003f04200 */
[----:B------:R-:W-:Y:S05]  /*01f0*/  @P0 BRA P1, `(.L_x_1) ;  /* 0x0000000000100947 */ /* 0x000fea0000800000 */
[----:B------:R-:W-:-:S07]  /*0200*/  MOV R0, 0x220 ;  /* 0x0000022000007802 */ /* 0x000fce0000000f00 */
[----:B------:R-:W-:Y:S05]  /*0210*/  CALL.REL.NOINC `($__internal_0_$__cuda_sm20_div_rn_f64_full) ;  /* 0x0000000000147944 */ /* 0x000fea0003c00000 */
[----:B------:R-:W-:Y:S02]  /*0220*/  IMAD.MOV.U32 R2, RZ, RZ, R12 ;  /* 0x000000ffff027224 */ /* 0x000fe400078e000c */
[----:B------:R-:W-:-:S07]  /*0230*/  IMAD.MOV.U32 R3, RZ, RZ, R13 ;  /* 0x000000ffff037224 */ /* 0x000fce00078e000d */
.L_x_1:
[----:B------:R-:W-:Y:S05]  /*0240*/  BSYNC.RECONVERGENT B0 ;  /* 0x0000000000007941 */ /* 0x000fea0003800200 */
.L_x_0:
[----:B------:R-:W-:Y:S01]  /*0250*/  STG.E.64 desc[UR4][R4.64], R2 ;  /* 0x0000000204007986 */ /* 0x000fe2000c101b04 */
[----:B------:R-:W-:Y:S05]  /*0260*/  EXIT ;  /* 0x000000000000794d */ /* 0x000fea0003800000 */
        .weak           $__internal_0_$__cuda_sm20_div_rn_f64_full
        .type           $__internal_0_$__cuda_sm20_div_rn_f64_full,@function
        .size           $__internal_0_$__cuda_sm20_div_rn_f64_full,(.L_x_11 - $__internal_0_$__cuda_sm20_div_rn_f64_full)
$__internal_0_$__cuda_sm20_div_rn_f64_full:
[C---:B------:R-:W-:Y:S01]  /*0270*/  FSETP.GEU.AND P0, PT, |R7|.reuse, 1.469367938527859385e-39, PT ;  /* 0x001000000700780b */ /* 0x040fe20003f0e200 */
[----:B------:R-:W-:Y:S01]  /*0280*/  IMAD.MOV.U32 R16, RZ, RZ, 0x1 ;  /* 0x00000001ff107424 */ /* 0x000fe200078e00ff */
[----:B------:R-:W-:Y:S01]  /*0290*/  LOP3.LUT R2, R7, 0x800fffff, RZ, 0xc0, !PT ;  /* 0x800fffff07027812 */ /* 0x000fe200078ec0ff */
[----:B------:R-:W-:Y:S01]  /*02a0*/  BSSY.RECONVERGENT B1, `(.L_x_2) ;  /* 0x0000055000017945 */ /* 0x000fe20003800200 */
[C---:B------:R-:W-:Y:S02]  /*02b0*/  FSETP.GEU.AND P2, PT, |R9|.reuse, 1.469367938527859385e-39, PT ;  /* 0x001000000900780b */ /* 0x040fe40003f4e200 */
[----:B------:R-:W-:Y:S01]  /*02c0*/  LOP3.LUT R3, R2, 0x3ff00000, RZ, 0xfc, !PT ;  /* 0x3ff0000002037812 */ /* 0x000fe200078efcff */
[----:B------:R-:W-:Y:S01]  /*02d0*/  IMAD.MOV.U32 R2, RZ, RZ, R6 ;  /* 0x000000ffff027224 */ /* 0x000fe200078e0006 */
[----:B------:R-:W-:Y:S02]  /*02e0*/  LOP3.LUT R12, R9, 0x7ff00000, RZ, 0xc0, !PT ;  /* 0x7ff00000090c7812 */ /* 0x000fe400078ec0ff */
[----:B------:R-:W-:-:S03]  /*02f0*/  LOP3.LUT R15, R7, 0x7ff00000, RZ, 0xc0, !PT ;  /* 0x7ff00000070f7812 */ /* 0x000fc600078ec0ff */
[----:B------:R-:W-:Y:S01]  /*0300*/  @!P0 DMUL R2, R6, 8.98846567431157953865e+307 ;  /* 0x7fe0000006028828 */ /* 0x000fe20000000000 */
[----:B------:R-:W-:-:S03]  /*0310*/  ISETP.GE.U32.AND P1, PT, R12, R15, PT ;  /* 0x0000000f0c00720c */ /* 0x000fc60003f26070 */
[----:B------:R-:W-:Y:S01]  /*0320*/  @!P2 LOP3.LUT R13, R7, 0x7ff00000, RZ, 0xc0, !PT ;  /* 0x7ff00000070da812 */ /* 0x000fe200078ec0ff */
[----:B------:R-:W-:Y:S01]  /*0330*/  @!P2 IMAD.MOV.U32 R18, RZ, RZ, RZ ;  /* 0x000000ffff12a224 */ /* 0x000fe200078e00ff */
[----:B------:R-:W0:Y:S02]  /*0340*/  MUFU.RCP64H R17, R3 ;  /* 0x0000000300117308 */ /* 0x000e240000001800 */
[----:B------:R-:W-:Y:S01]  /*0350*/  @!P2 ISETP.GE.U32.AND P3, PT, R12, R13, PT ;  /* 0x0000000d0c00a20c */ /* 0x000fe20003f66070 */
[----:B------:R-:W-:-:S05]  /*0360*/  IMAD.MOV.U32 R13, RZ, RZ, 0x1ca00000 ;  /* 0x1ca00000ff0d7424 */ /* 0x000fca00078e00ff */
[----:B------:R-:W-:-:S04]  /*0370*/  @!P2 SEL R19, R13, 0x63400000, !P3 ;  /* 0x634000000d13a807 */ /* 0x000fc80005800000 */
[----:B------:R-:W-:-:S04]  /*0380*/  @!P2 LOP3.LUT R19, R19, 0x80000000, R9, 0xf8, !PT ;  /* 0x800000001313a812 */ /* 0x000fc800078ef809 */
[----:B------:R-:W-:Y:S01]  /*0390*/  @!P2 LOP3.LUT R19, R19, 0x100000, RZ, 0xfc, !PT ;  /* 0x001000001313a812 */ /* 0x000fe200078efcff */
[----:B0-----:R-:W-:-:S08]  /*03a0*/  DFMA R10, R16, -R2, 1 ;  /* 0x3ff00000100a742b */ /* 0x001fd00000000802 */
[----:B------:R-:W-:-:S08]  /*03b0*/  DFMA R10, R10, R10, R10 ;  /* 0x0000000a0a0a722b */ /* 0x000fd0000000000a */
[----:B------:R-:W-:Y:S01]  /*03c0*/  DFMA R16, R16, R10, R16 ;  /* 0x0000000a1010722b */ /* 0x000fe20000000010 */
[----:B------:R-:W-:Y:S01]  /*03d0*/  SEL R11, R13, 0x63400000, !P1 ;  /* 0x634000000d0b7807 */ /* 0x000fe20004800000 */
[----:B------:R-:W-:-:S03]  /*03e0*/  IMAD.MOV.U32 R10, RZ, RZ, R8 ;  /* 0x000000ffff0a7224 */ /* 0x000fc600078e0008 */
[----:B------:R-:W-:-:S03]  /*03f0*/  LOP3.LUT R11, R11, 0x800fffff, R9, 0xf8, !PT ;  /* 0x800fffff0b0b7812 */ /* 0x000fc600078ef809 */
[----:B------:R-:W-:-:S03]  /*0400*/  DFMA R20, R16, -R2, 1 ;  /* 0x3ff000001014742b */ /* 0x000fc60000000802 */
[----:B------:R-:W-:-:S05]  /*0410*/  @!P2 DFMA R10, R10, 2, -R18 ;  /* 0x400000000a0aa82b */ /* 0x000fca0000000812 */
[----:B------:R-:W-:Y:S01]  /*0420*/  DFMA R16, R16, R20, R16 ;  /* 0x000000141010722b */ /* 0x000fe20000000010 */
[----:B------:R-:W-:Y:S02]  /*0430*/  IMAD.MOV.U32 R21, RZ, RZ, R12 ;  /* 0x000000ffff157224 */ /* 0x000fe400078e000c */
[----:B------:R-:W-:Y:S01]  /*0440*/  IMAD.MOV.U32 R20, RZ, RZ, R15 ;  /* 0x000000ffff147224 */ /* 0x000fe200078e000f */
[----:B------:R-:W-:Y:S02]  /*0450*/  @!P0 LOP3.LUT R20, R3, 0x7ff00000, RZ, 0xc0, !PT ;  /* 0x7ff0000003148812 */ /* 0x000fe400078ec0ff */
[----:B------:R-:W-:Y:S02]  /*0460*/  @!P2 LOP3.LUT R21, R11, 0x7ff00000, RZ, 0xc0, !PT ;  /* 0x7ff000000b15a812 */ /* 0x000fe400078ec0ff */
[----:B------:R-:W-:Y:S01]  /*0470*/  DMUL R18, R16, R10 ;  /* 0x0000000a10127228 */ /* 0x000fe20000000000 */
[----:B------:R-:W-:Y:S02]  /*0480*/  VIADD R23, R20, 0xffffffff ;  /* 0xffffffff14177836 */ /* 0x000fe40000000000 */
[----:B------:R-:W-:-:S05]  /*0490*/  VIADD R22, R21, 0xffffffff ;  /* 0xffffffff15167836 */ /* 0x000fca0000000000 */
[----:B------:R-:W-:Y:S01]  /*04a0*/  DFMA R14, R18, -R2, R10 ;  /* 0x80000002120e722b */ /* 0x000fe2000000000a */
[----:B------:R-:W-:-:S04]  /*04b0*/  ISETP.GT.U32.AND P0, PT, R22, 0x7feffffe, PT ;  /* 0x7feffffe1600780c */ /* 0x000fc80003f04070 */
[----:B------:R-:W-:-:S03]  /*04c0*/  ISETP.GT.U32.OR P0, PT, R23, 0x7feffffe, P0 ;  /* 0x7feffffe1700780c */ /* 0x000fc60000704470 */
[----:B------:R-:W-:-:S10]  /*04d0*/  DFMA R14, R16, R14, R18 ;  /* 0x0000000e100e722b */ /* 0x000fd40000000012 */
[----:B------:R-:W-:Y:S05]  /*04e0*/  @P0 BRA `(.L_x_3) ;  /* 0x00000000006c0947 */ /* 0x000fea0003800000 */
[----:B------:R-:W-:-:S04]  /*04f0*/  LOP3.LUT R9, R7, 0x7ff00000, RZ, 0xc0, !PT ;  /* 0x7ff0000007097812 */ /* 0x000fc800078ec0ff */
[CC--:B------:R-:W-:Y:S02]  /*0500*/  VIADDMNMX R8, R12.reuse, -R9.reuse, 0xb9600000, !PT ;  /* 0xb96000000c087446 */ /* 0x0c0fe40007800909 */
[----:B------:R-:W-:Y:S02]  /*0510*/  ISETP.GE.U32.AND P0, PT, R12, R9, PT ;  /* 0x000000090c00720c */ /* 0x000fe40003f06070 */
[----:B------:R-:W-:Y:S02]  /*0520*/  VIMNMX R8, PT, PT, R8, 0x46a00000, PT ;  /* 0x46a0000008087848 */ /* 0x000fe40003fe0100 */
[----:B------:R-:W-:-:S05]  /*0530*/  SEL R13, R13, 0x63400000, !P0 ;  /* 0x634000000d0d7807 */ /* 0x000fca0004000000 */
[----:B------:R-:W-:Y:S02]  /*0540*/  IMAD.IADD R16, R8, 0x1, -R13 ;  /* 0x0000000108107824 */ /* 0x000fe400078e0a0d */
[----:B------:R-:W-:Y:S02]  /*0550*/  IMAD.MOV.U32 R8, RZ, RZ, RZ ;  /* 0x000000ffff087224 */ /* 0x000fe400078e00ff */
[----:B------:R-:W-:-:S06]  /*0560*/  VIADD R9, R16, 0x7fe00000 ;  /* 0x7fe0000010097836 */ /* 0x000fcc0000000000 */
[----:B------:R-:W-:-:S10]  /*0570*/  DMUL R12, R14, R8 ;  /* 0x000000080e0c7228 */ /* 0x000fd40000000000 */
[----:B------:R-:W-:-:S13]  /*0580*/  FSETP.GTU.AND P0, PT, |R13|, 1.469367938527859385e-39, PT ;  /* 0x001000000d00780b */ /* 0x000fda0003f0c200 */
[----:B------:R-:W-:Y:S05]  /*0590*/  @P0 BRA `(.L_x_4) ;  /* 0x0000000000940947 */ /* 0x000fea0003800000 */
[----:B------:R-:W-:Y:S01]  /*05a0*/  DFMA R2, R14, -R2, R10 ;  /* 0x800000020e02722b */ /* 0x000fe2000000000a */
[----:B------:R-:W-:-:S09]  /*05b0*/  IMAD.MOV.U32 R8, RZ, RZ, RZ ;  /* 0x000000ffff087224 */ /* 0x000fd200078e00ff */
[C---:B------:R-:W-:Y:S02]  /*05c0*/  FSETP.NEU.AND P0, PT, R3.reuse, RZ, PT ;  /* 0x000000ff0300720b */ /* 0x040fe40003f0d000 */
[----:B------:R-:W-:-:S04]  /*05d0*/  LOP3.LUT R7, R3, 0x80000000, R7, 0x48, !PT ;  /* 0x8000000003077812 */ /* 0x000fc800078e4807 */
[----:B------:R-:W-:-:S07]  /*05e0*/  LOP3.LUT R9, R7, R9, RZ, 0xfc, !PT ;  /* 0x0000000907097212 */ /* 0x000fce00078efcff */
[----:B------:R-:W-:Y:S05]  /*05f0*/  @!P0 BRA `(.L_x_4) ;  /* 0x00000000007c8947 */ /* 0x000fea0003800000 */
[----:B------:R-:W-:Y:S01]  /*0600*/  IMAD.MOV R3, RZ, RZ, -R16 ;  /* 0x000000ffff037224 */ /* 0x000fe200078e0a10 */
[----:B------:R-:W-:Y:S01]  /*0610*/  DMUL.RP R8, R14, R8 ;  /* 0x000000080e087228 */ /* 0x000fe20000008000 */
[----:B------:R-:W-:-:S06]  /*0620*/  IMAD.MOV.U32 R2, RZ, RZ, RZ ;  /* 0x000000ffff027224 */ /* 0x000fcc00078e00ff */
[----:B------:R-:W-:-:S03]  /*0630*/  DFMA R2, R12, -R2, R14 ;  /* 0x800000020c02722b */ /* 0x000fc6000000000e */
[----:B------:R-:W-:-:S03]  /*0640*/  LOP3.LUT R7, R9, R7, RZ, 0x3c, !PT ;  /* 0x0000000709077212 */ /* 0x000fc600078e3cff */
[----:B------:R-:W-:-:S04]  /*0650*/  IADD3 R2, PT, PT, -R16, -0x43300000, RZ ;  /* 0xbcd0000010027810 */ /* 0x000fc80007ffe1ff */
[----:B------:R-:W-:-:S04]  /*0660*/  FSETP.NEU.AND P0, PT, |R3|, R2, PT ;  /* 0x000000020300720b */ /* 0x000fc80003f0d200 */
[----:B------:R-:W-:Y:S02]  /*0670*/  FSEL R12, R8, R12, !P0 ;  /* 0x0000000c080c7208 */ /* 0x000fe40004000000 */
[----:B------:R-:W-:Y:S01]  /*0680*/  FSEL R13, R7, R13, !P0 ;  /* 0x0000000d070d7208 */ /* 0x000fe20004000000 */
[----:B------:R-:W-:Y:S06]  /*0690*/  BRA `(.L_x_4) ;  /* 0x0000000000547947 */ /* 0x000fec0003800000 */
.L_x_3:
[----:B------:R-:W-:-:S14]  /*06a0*/  DSETP.NAN.AND P0, PT, R8, R8, PT ;  /* 0x000000080800722a */ /* 0x000fdc0003f08000 */
[----:B------:R-:W-:Y:S05]  /*06b0*/  @P0 BRA `(.L_x_5) ;  /* 0x0000000000440947 */ /* 0x000fea0003800000 */
[----:B------:R-:W-:-:S14]  /*06c0*/  DSETP.NAN.AND P0, PT, R6, R6, PT ;  /* 0x000000060600722a */ /* 0x000fdc0003f08000 */
[----:B------:R-:W-:Y:S05]  /*06d0*/  @P0 BRA `(.L_x_6) ;  /* 0x0000000000300947 */ /* 0x000fea0003800000 */
[----:B------:R-:W-:Y:S01]  /*06e0*/  ISETP.NE.AND P0, PT, R21, R20, PT ;  /* 0x000000141500720c */ /* 0x000fe20003f05270 */
[----:B------:R-:W-:Y:S02]  /*06f0*/  IMAD.MOV.U32 R12, RZ, RZ, 0x0 ;  /* 0x00000000ff0c7424 */ /* 0x000fe400078e00ff */
[----:B------:R-:W-:-:S10]  /*0700*/  IMAD.MOV.U32 R13, RZ, RZ, -0x80000 ;  /* 0xfff80000ff0d7424 */ /* 0x000fd400078e00ff */
[----:B------:R-:W-:Y:S05]  /*0710*/  @!P0 BRA `(.L_x_4) ;  /* 0x0000000000348947 */ /* 0x000fea0003800000 */
[----:B------:R-:W-:Y:S02]  /*0720*/  ISETP.NE.AND P0, PT, R21, 0x7ff00000, PT ;  /* 0x7ff000001500780c */ /* 0x000fe40003f05270 */
[----:B------:R-:W-:Y:S02]  /*0730*/  LOP3.LUT R13, R9, 0x80000000, R7, 0x48, !PT ;  /* 0x80000000090d7812 */ /* 0x000fe400078e4807 */
[----:B------:R-:W-:-:S13]  /*0740*/  ISETP.EQ.OR P0, PT, R20, RZ, !P0 ;  /* 0x000000ff1400720c */ /* 0x000fda0004702670 */
[----:B------:R-:W-:Y:S01]  /*0750*/  @P0 LOP3.LUT R2, R13, 0x7ff00000, RZ, 0xfc, !PT ;  /* 0x7ff000000d020812 */ /* 0x000fe200078efcff */
[----:B------:R-:W-:Y:S02]  /*0760*/  @!P0 IMAD.MOV.U32 R12, RZ, RZ, RZ ;  /* 0x000000ffff0c8224 */ /* 0x000fe400078e00ff */
[----:B------:R-:W-:Y:S02]  /*0770*/  @P0 IMAD.MOV.U32 R12, RZ, RZ, RZ ;  /* 0x000000ffff0c0224 */ /* 0x000fe400078e00ff */
[----:B------:R-:W-:Y:S01]  /*0780*/  @P0 IMAD.MOV.U32 R13, RZ, RZ, R2 ;  /* 0x000000ffff0d0224 */ /* 0x000fe200078e0002 */
[----:B------:R-:W-:Y:S06]  /*0790*/  BRA `(.L_x_4) ;  /* 0x0000000000147947 */ /* 0x000fec0003800000 */
.L_x_6:
[----:B------:R-:W-:Y:S01]  /*07a0*/  LOP3.LUT R13, R7, 0x80000, RZ, 0xfc, !PT ;  /* 0x00080000070d7812 */ /* 0x000fe200078efcff */
[----:B------:R-:W-:Y:S01]  /*07b0*/  IMAD.MOV.U32 R12, RZ, RZ, R6 ;  /* 0x000000ffff0c7224 */ /* 0x000fe200078e0006 */
[----:B------:R-:W-:Y:S06]  /*07c0*/  BRA `(.L_x_4) ;  /* 0x0000000000087947 */ /* 0x000fec0003800000 */
.L_x_5:
[----:B------:R-:W-:Y:S01]  /*07d0*/  LOP3.LUT R13, R9, 0x80000, RZ, 0xfc, !PT ;  /* 0x00080000090d7812 */ /* 0x000fe200078efcff */
[----:B------:R-:W-:-:S07]  /*07e0*/  IMAD.MOV.U32 R12, RZ, RZ, R8 ;  /* 0x000000ffff0c7224 */ /* 0x000fce00078e0008 */
.L_x_4:
[----:B------:R-:W-:Y:S05]  /*07f0*/  BSYNC.RECONVERGENT B1 ;  /* 0x0000000000017941 */ /* 0x000fea0003800200 */
.L_x_2:
[----:B------:R-:W-:Y:S02]  /*0800*/  IMAD.MOV.U32 R2, RZ, RZ, R0 ;  /* 0x000000ffff027224 */ /* 0x000fe400078e0000 */
[----:B------:R-:W-:-:S04]  /*0810*/  IMAD.MOV.U32 R3, RZ, RZ, 0x0 ;  /* 0x00000000ff037424 */ /* 0x000fc800078e00ff */
[----:B------:R-:W-:Y:S05]  /*0820*/  RET.REL.NODEC R2 `(_Z9divideRow6Matrixi) ;  /* 0xfffffff402f47950 */ /* 0x000fea0003c3ffff */
.L_x_7:
[----:B------:R-:W-:-:S00]  /*0830*/  BRA `(.L_x_7) ;  /* 0xfffffffc00fc7947 */ /* 0x000fc0000383ffff */
[----:B------:R-:W-:-:S00]  /*0840*/  NOP ;  /* 0x0000000000007918 */ /* 0x000fc00000000000 */
        /* <DEDUP_REMOVED lines=11> */
.L_x_11:


//--------------------- .text._Z12updateMatrix6Matrixi --------------------------
	.section	.text._Z12updateMatrix6Matrixi,"ax",@progbits
	.align	128
        .global         _Z12updateMatrix6Matrixi
        .type           _Z12updateMatrix6Matrixi,@function
        .size           _Z12updateMatrix6Matrixi,(.L_x_13 - _Z12updateMatrix6Matrixi)
        .other          _Z12updateMatrix6Matrixi,@"STO_CUDA_ENTRY STV_DEFAULT"
_Z12updateMatrix6Matrixi:
.text._Z12updateMatrix6Matrixi:
[----:B------:R-:W-:Y:S08]  /*0000*/  LDC R1, c[0x0][0x37c] ;  /* 0x0000df00ff017b82 */ /* 0x000ff00000000800 */
[----:B------:R-:W0:Y:S01]  /*0010*/  LDC R9, c[0x0][0x380] ;  /* 0x0000e000ff097b82 */ /* 0x000e220000000800 */
[----:B------:R-:W1:Y:S07]  /*0020*/  S2R R5, SR_CTAID.X ;  /* 0x0000000000057919 */ /* 0x000e6e0000002500 */
[----:B------:R-:W0:Y:S08]  /*0030*/  LDC R10, c[0x0][0x390] ;  /* 0x0000e400ff0a7b82 */ /* 0x000e300000000800 */
[----:B------:R-:W1:Y:S01]  /*0040*/  LDC R8, c[0x0][0x360] ;  /* 0x0000d800ff087b82 */ /* 0x000e620000000800 */
[----:B0-----:R-:W-:-:S04]  /*0050*/  IADD3 R0, PT, PT, R9, -R10, RZ ;  /* 0x8000000a09007210 */ /* 0x001fc80007ffe0ff */
[----:B------:R-:W0:Y:S01]  /*0060*/  I2F.U32.RP R4, R0 ;  /* 0x0000000000047306 */ /* 0x000e220000209000 */
[----:B------:R-:W-:Y:S02]  /*0070*/  IADD3 R7, PT, PT, RZ, -R0, RZ ;  /* 0x80000000ff077210 */ /* 0x000fe40007ffe0ff */
[----:B------:R-:W-:-:S05]  /*0080*/  ISETP.NE.U32.AND P2, PT, R0, RZ, PT ;  /* 0x000000ff0000720c */ /* 0x000fca0003f45070 */
[----:B0-----:R-:W0:Y:S02]  /*0090*/  MUFU.RCP R4, R4 ;  /* 0x0000000400047308 */ /* 0x001e240000001000 */
[----:B0-----:R-:W-:-:S06]  /*00a0*/  IADD3 R2, PT, PT, R4, 0xffffffe, RZ ;  /* 0x0ffffffe04027810 */ /* 0x001fcc0007ffe0ff */
[----:B------:R0:W2:Y:S02]  /*00b0*/  F2I.FTZ.U32.TRUNC.NTZ R3, R2 ;  /* 0x0000000200037305 */ /* 0x0000a4000021f000 */
[----:B0-----:R-:W-:Y:S02]  /*00c0*/  IMAD.MOV.U32 R2, RZ, RZ, RZ ;  /* 0x000000ffff027224 */ /* 0x001fe400078e00ff */
[----:B--2---:R-:W-:-:S04]  /*00d0*/  IMAD R7, R7, R3, RZ ;  /* 0x0000000307077224 */ /* 0x004fc800078e02ff */
[----:B------:R-:W-:Y:S02]  /*00e0*/  IMAD.HI.U32 R6, R3, R7, R2 ;  /* 0x0000000703067227 */ /* 0x000fe400078e0002 */
[----:B------:R-:W0:Y:S02]  /*00f0*/  S2R R7, SR_TID.X ;  /* 0x0000000000077919 */ /* 0x000e240000002100 */
[----:B-1----:R-:W-:-:S04]  /*0100*/  IMAD R3, R5, R8, RZ ;  /* 0x0000000805037224 */ /* 0x002fc800078e02ff */
[----:B------:R-:W-:-:S05]  /*0110*/  IMAD.HI.U32 R6, R6, R3, RZ ;  /* 0x0000000306067227 */ /* 0x000fca00078e00ff */
[----:B------:R-:W-:-:S05]  /*0120*/  IADD3 R5, PT, PT, -R6, RZ, RZ ;  /* 0x000000ff06057210 */ /* 0x000fca0007ffe1ff */
[----:B------:R-:W-:-:S05]  /*0130*/  IMAD R5, R0, R5, R3 ;  /* 0x0000000500057224 */ /* 0x000fca00078e0203 */
[----:B------:R-:W-:-:S13]  /*0140*/  ISETP.GE.U32.AND P0, PT, R5, R0, PT ;  /* 0x000000000500720c */ /* 0x000fda0003f06070 */
[----:B------:R-:W-:Y:S01]  /*0150*/  @P0 IADD3 R5, PT, PT, -R0, R5, RZ ;  /* 0x0000000500050210 */ /* 0x000fe20007ffe1ff */
[----:B------:R-:W-:-:S03]  /*0160*/  @P0 VIADD R6, R6, 0x1 ;  /* 0x0000000106060836 */ /* 0x000fc60000000000 */
[----:B------:R-:W-:-:S13]  /*0170*/  ISETP.GE.U32.AND P1, PT, R5, R0, PT ;  /* 0x000000000500720c */ /* 0x000fda0003f26070 */
[----:B------:R-:W-:Y:S02]  /*0180*/  @P1 IADD3 R6, PT, PT, R6, 0x1, RZ ;  /* 0x0000000106061810 */ /* 0x000fe40007ffe0ff */
[----:B------:R-:W-:-:S04]  /*0190*/  @!P2 LOP3.LUT R6, RZ, R0, RZ, 0x33, !PT ;  /* 0x00000000ff06a212 */ /* 0x000fc800078e33ff */
[----:B------:R-:W-:-:S05]  /*01a0*/  IADD3 R2, PT, PT, -R6, RZ, RZ ;  /* 0x000000ff06027210 */ /* 0x000fca0007ffe1ff */
[----:B------:R-:W-:-:S05]  /*01b0*/  IMAD R0, R0, R2, R3 ;  /* 0x0000000200007224 */ /* 0x000fca00078e0203 */
[----:B0-----:R-:W-:-:S04]  /*01c0*/  IADD3 R0, PT, PT, R0, R10, R7 ;  /* 0x0000000a00007210 */ /* 0x001fc80007ffe007 */
[----:B------:R-:W-:-:S13]  /*01d0*/  ISETP.GE.AND P0, PT, R0, R9, PT ;  /* 0x000000090000720c */ /* 0x000fda0003f06270 */
[----:B------:R-:W-:Y:S05]  /*01e0*/  @P0 EXIT ;  /* 0x000000000000094d */ /* 0x000fea0003800000 */
[----:B------:R-:W0:Y:S01]  /*01f0*/  LDC.64 R2, c[0x0][0x388] ;  /* 0x0000e200ff027b82 */ /* 0x000e220000000a00 */
[----:B------:R-:W-:Y:S01]  /*0200*/  IMAD.IADD R6, R6, 0x1, R10 ;  /* 0x0000000106067824 */ /* 0x000fe200078e020a */
[----:B------:R-:W1:Y:S03]  /*0210*/  LDCU.64 UR4, c[0x0][0x358] ;  /* 0x00006b00ff0477ac */ /* 0x000e660008000a00 */
[----:B------:R-:W-:Y:S02]  /*0220*/  IMAD R5, R6, R9, R9 ;  /* 0x0000000906057224 */ /* 0x000fe400078e0209 */
[----:B------:R-:W-:-:S03]  /*0230*/  IMAD R9, R9, R10, R0 ;  /* 0x0000000a09097224 */ /* 0x000fc600078e0200 */
[----:B------:R-:W-:Y:S02]  /*0240*/  IADD3 R7, PT, PT, R5, R10, RZ ;  /* 0x0000000a05077210 */ /* 0x000fe40007ffe0ff */
[----:B------:R-:W-:Y:S01]  /*0250*/  IADD3 R5, PT, PT, R0, R5, RZ ;  /* 0x0000000500057210 */ /* 0x000fe20007ffe0ff */
[----:B0-----:R-:W-:-:S04]  /*0260*/  IMAD.WIDE R8, R9, 0x8, R2 ;  /* 0x0000000809087825 */ /* 0x001fc800078e0202 */
[--C-:B------:R-:W-:Y:S02]  /*0270*/  IMAD.WIDE R6, R7, 0x8, R2.reuse ;  /* 0x0000000807067825 */ /* 0x100fe400078e0202 */
[----:B-1----:R-:W2:Y:S02]  /*0280*/  LDG.E.64 R8, desc[UR4][R8.64] ;  /* 0x0000000408087981 */ /* 0x002ea4000c1e1b00 */
[----:B------:R-:W-:Y:S02]  /*0290*/  IMAD.WIDE R2, R5, 0x8, R2 ;  /* 0x0000000805027825 */ /* 0x000fe400078e0202 */
[----:B------:R-:W2:Y:S04]  /*02a0*/  LDG.E.64 R6, desc[UR4][R6.64] ;  /* 0x0000000406067981 */ /* 0x000ea8000c1e1b00 */
[----:B------:R-:W2:Y:S01]  /*02b0*/  LDG.E.64 R4, desc[UR4][R2.64] ;  /* 0x0000000402047981 */ /* 0x000ea2000c1e1b00 */
[----:B------:R-:W-:Y:S06]  /*02c0*/  BAR.SYNC.DEFER_BLOCKING 0x0 ;  /* 0x0000000000007b1d */ /* 0x000fec0000010000 */
[----:B--2---:R-:W-:-:S07]  /*02d0*/  DFMA R4, -R6, R8, R4 ;  /* 0x000000080604722b */ /* 0x004fce0000000104 */
[----:B------:R-:W-:Y:S01]  /*02e0*/  STG.E.64 desc[UR4][R2.64], R4 ;  /* 0x0000000402007986 */ /* 0x000fe2000c101b04 */
[----:B------:R-:W-:Y:S05]  /*02f0*/  EXIT ;  /* 0x000000000000794d */ /* 0x000fea0003800000 */
.L_x_8:
        /* <DEDUP_REMOVED lines=16> */
.L_x_13:


//--------------------- .text._Z13noralizeColum6Matrixii --------------------------
	.section	.text._Z13noralizeColum6Matrixii,"ax",@progbits
	.align	128
        .global         _Z13noralizeColum6Matrixii
        .type           _Z13noralizeColum6Matrixii,@function
        .size           _Z13noralizeColum6Matrixii,(.L_x_14 - _Z13noralizeColum6Matrixii)
        .other          _Z13noralizeColum6Matrixii,@"STO_CUDA_ENTRY STV_DEFAULT"
_Z13noralizeColum6Matrixii:
.text._Z13noralizeColum6Matrixii:
        /* <DEDUP_REMOVED lines=8> */
[----:B------:R-:W0:Y:S01]  /*0080*/  LDC.64 R2, c[0x0][0x390] ;  /* 0x0000e400ff027b82 */ /* 0x000e220000000a00 */
[----:B------:R-:W1:Y:S07]  /*0090*/  LDCU.64 UR4, c[0x0][0x358] ;  /* 0x00006b00ff0477ac */ /* 0x000e6e0008000a00 */
[----:B------:R-:W2:Y:S01]  /*00a0*/  LDC.64 R4, c[0x0][0x388] ;  /* 0x0000e200ff047b82 */ /* 0x000ea20000000a00 */
[C---:B0-----:R-:W-:Y:S02]  /*00b0*/  IMAD R3, R0.reuse, UR6, R3 ;  /* 0x0000000600037c24 */ /* 0x041fe4000f8e0203 */
[----:B------:R-:W-:-:S02]  /*00c0*/  IMAD R7, R0, UR6, R2 ;  /* 0x0000000600077c24 */ /* 0x000fc4000f8e0202 */
[----:B--2---:R-:W-:-:S04]  /*00d0*/  IMAD.WIDE R2, R3, 0x8, R4 ;  /* 0x0000000803027825 */ /* 0x004fc800078e0204 */
[----:B------:R-:W-:Y:S02]  /*00e0*/  IMAD.WIDE R4, R7, 0x8, R4 ;  /* 0x0000000807047825 */ /* 0x000fe400078e0204 */
[----:B-1----:R-:W2:Y:S04]  /*00f0*/  LDG.E.64 R2, desc[UR4][R2.64] ;  /* 0x0000000402027981 */ /* 0x002ea8000c1e1b00 */
[----:B------:R-:W2:Y:S02]  /*0100*/  LDG.E.64 R6, desc[UR4][R4.64] ;  /* 0x0000000404067981 */ /* 0x000ea4000c1e1b00 */
[----:B--2---:R-:W-:-:S07]  /*0110*/  DADD R6, R2, R6 ;  /* 0x0000000002067229 */ /* 0x004fce0000000006 */
[----:B------:R-:W-:Y:S01]  /*0120*/  STG.E.64 desc[UR4][R4.64], R6 ;  /* 0x0000000604007986 */ /* 0x000fe2000c101b04 */
[----:B------:R-:W-:Y:S05]  /*0130*/  EXIT ;  /* 0x000000000000794d */ /* 0x000fea0003800000 */
.L_x_9:
        /* <DEDUP_REMOVED lines=12> */
.L_x_14:


//--------------------- .text._Z17findNonZeroColumn6MatrixiPi --------------------------
	.section	.text._Z17findNonZeroColumn6MatrixiPi,"ax",@progbits
	.align	128
        .global         _Z17findNonZeroColumn6MatrixiPi
        .type           _Z17findNonZeroColumn6MatrixiPi,@function
        .size           _Z17findNonZeroColumn6MatrixiPi,(.L_x_15 - _Z17findNonZeroColumn6MatrixiPi)
        .other          _Z17findNonZeroColumn6MatrixiPi,@"STO_CUDA_ENTRY STV_DEFAULT"
_Z17findNonZeroColumn6MatrixiPi:
.text._Z17findNonZeroColumn6MatrixiPi:
[----:B------:R-:W-:Y:S08]  /*0000*/  LDC R1, c[0x0][0x37c] ;  /* 0x0000df00ff017b82 */ /* 0x000ff00000000800 */
[----:B------:R-:W0:Y:S01]  /*0010*/  LDC.64 R2, c[0x0][0x398] ;  /* 0x0000e600ff027b82 */ /* 0x000e220000000a00 */
[----:B------:R-:W0:Y:S02]  /*0020*/  LDCU.64 UR4, c[0x0][0x358] ;  /* 0x00006b00ff0477ac */ /* 0x000e240008000a00 */
[----:B0-----:R-:W2:Y:S02]  /*0030*/  LDG.E R0, desc[UR4][R2.64] ;  /* 0x0000000402007981 */ /* 0x001ea4000c1e1900 */
[----:B--2---:R-:W-:-:S13]  /*0040*/  ISETP.NE.AND P0, PT, R0, -0x1, PT ;  /* 0xffffffff0000780c */ /* 0x004fda0003f05270 */
[----:B------:R-:W-:Y:S05]  /*0050*/  @!P0 EXIT ;  /* 0x000000000000894d */ /* 0x000fea0003800000 */
[----:B------:R-:W0:Y:S01]  /*0060*/  S2R R5, SR_TID.X ;  /* 0x0000000000057919 */ /* 0x000e220000002100 */
[----:B------:R-:W0:Y:S01]  /*0070*/  S2UR UR6, SR_CTAID.X ;  /* 0x00000000000679c3 */ /* 0x000e220000002500 */
[----:B------:R-:W1:Y:S07]  /*0080*/  LDCU UR7, c[0x0][0x390] ;  /* 0x00007200ff0777ac */ /* 0x000e6e0008000800 */
[----:B------:R-:W0:Y:S08]  /*0090*/  LDC R0, c[0x0][0x360] ;  /* 0x0000d800ff007b82 */ /* 0x000e300000000800 */
[----:B------:R-:W2:Y:S01]  /*00a0*/  LDC R6, c[0x0][0x380] ;  /* 0x0000e000ff067b82 */ /* 0x000ea20000000800 */
[----:B0-----:R-:W-:-:S05]  /*00b0*/  IMAD R0, R0, UR6, R5 ;  /* 0x0000000600007c24 */ /* 0x001fca000f8e0205 */
[----:B-1----:R-:W-:-:S04]  /*00c0*/  IADD3 R7, PT, PT, R0, UR7, RZ ;  /* 0x0000000700077c10 */ /* 0x002fc8000fffe0ff */
[----:B--2---:R-:W-:-:S13]  /*00d0*/  ISETP.GE.AND P0, PT, R7, R6, PT ;  /* 0x000000060700720c */ /* 0x004fda0003f06270 */
[----:B------:R-:W-:Y:S05]  /*00e0*/  @P0 EXIT ;  /* 0x000000000000094d */ /* 0x000fea0003800000 */
[----:B------:R-:W0:Y:S01]  /*00f0*/  LDC.64 R4, c[0x0][0x388] ;  /* 0x0000e200ff047b82 */ /* 0x000e220000000a00 */
[----:B------:R-:W-:-:S04]  /*0100*/  IMAD R9, R6, UR7, R7 ;  /* 0x0000000706097c24 */ /* 0x000fc8000f8e0207 */
[----:B0-----:R-:W-:-:S06]  /*0110*/  IMAD.WIDE R4, R9, 0x8, R4 ;  /* 0x0000000809047825 */ /* 0x001fcc00078e0204 */
[----:B------:R-:W2:Y:S01]  /*0120*/  LDG.E.64 R4, desc[UR4][R4.64] ;  /* 0x0000000404047981 */ /* 0x000ea2000c1e1b00 */
[----:B------:R-:W-:Y:S01]  /*0130*/  UMOV UR8, 0xa0b5ed8d ;  /* 0xa0b5ed8d00087882 */ /* 0x000fe20000000000 */
[----:B------:R-:W-:Y:S02]  /*0140*/  UMOV UR9, 0x3eb0c6f7 ;  /* 0x3eb0c6f700097882 */ /* 0x000fe40000000000 */
[----:B--2---:R-:W-:-:S14]  /*0150*/  DSETP.GT.AND P0, PT, |R4|, UR8, PT ;  /* 0x0000000804007e2a */ /* 0x004fdc000bf04200 */
[----:B------:R-:W-:Y:S05]  /*0160*/  @!P0 EXIT ;  /* 0x000000000000894d */ /* 0x000fea0003800000 */
[----:B------:R-:W-:Y:S01]  /*0170*/  STG.E desc[UR4][R2.64], R7 ;  /* 0x0000000702007986 */ /* 0x000fe2000c101904 */
[----:B------:R-:W-:Y:S05]  /*0180*/  EXIT ;  /* 0x000000000000794d */ /* 0x000fea0003800000 */
.L_x_10:
        /* <DEDUP_REMOVED lines=15> */
.L_x_15:


//--------------------- .nv.shared.reserved.0     --------------------------
	.section	.nv.shared.reserved.0,"aw",@nobits
	.weak		__nv_reservedSMEM_offset_0_alias
	.size		__nv_reservedSMEM_offset_0_alias, 0, 64
	.other		__nv_reservedSMEM_offset_0_alias,@"STO_CUDA_RESERVED_SHARED STV_DEFAULT"
__nv_reservedSMEM_offset_0_alias:
	.zero		0
	.zero		64


//--------------------- .nv.constant0._Z9divideRow6Matrixi --------------------------
	.section	.nv.constant0._Z9divideRow6Matrixi,"a",@progbits
	.sectionflags	@""
	.align	4
.nv.constant0._Z9divideRow6Matrixi:
	.zero		916


//--------------------- .nv.constant0._Z12updateMatrix6Matrixi --------------------------
	.section	.nv.constant0._Z12updateMatrix6Matrixi,"a",@progbits
	.sectionflags	@""
	.align	4
.nv.constant0._Z12updateMatrix6Matrixi:
	.zero		916


//--------------------- .nv.constant0._Z13noralizeColum6Matrixii --------------------------
	.section	.nv.constant0._Z13noralizeColum6Matrixii,"a",@progbits
	.sectionflags	@""
	.align	4
.nv.constant0._Z13noralizeColum6Matrixii:
	.zero		920


//--------------------- .nv.constant0._Z17findNonZeroColumn6MatrixiPi --------------------------
	.section	.nv.constant0._Z17findNonZeroColumn6MatrixiPi,"a",@progbits
	.sectionflags	@""
	.align	4
.nv.constant0._Z17findNonZeroColumn6MatrixiPi:
	.zero		928


//--------------------- SYMBOLS --------------------------

	.type		.nv.reservedSmem.offset0,@object
	.size		.nv.reservedSmem.offset0,0x4
